//
// Generated by NVIDIA NVVM Compiler
//
// Compiler Build ID: CL-36424714
// Cuda compilation tools, release 13.0, V13.0.88
// Based on NVVM 20.0.0
//

.version 9.0
.target sm_100
.address_size 64

	// .globl	_Z6kernelPfi

.visible .entry _Z6kernelPfi(
	.param .u64 .ptr .align 1 _Z6kernelPfi_param_0,
	.param .u32 _Z6kernelPfi_param_1
)
{
	.reg .pred 	%p<10>;
	.reg .b32 	%r<23>;
	.reg .b32 	%f<59>;
	.reg .b64 	%rd<16>;

	ld.param.u64 	%rd8, [_Z6kernelPfi_param_0];
	ld.param.u32 	%r16, [_Z6kernelPfi_param_1];
	cvta.to.global.u64 	%rd1, %rd8;
	setp.lt.s32 	%p1, %r16, 1;
	@%p1 bra 	$L__BB0_13;
	and.b32  	%r1, %r16, 15;
	setp.lt.u32 	%p2, %r16, 16;
	mov.b32 	%r20, 0;
	@%p2 bra 	$L__BB0_4;
	and.b32  	%r20, %r16, 2147483632;
	neg.s32 	%r18, %r20;
	add.s64 	%rd14, %rd1, 32;
$L__BB0_3:
	.pragma "nounroll";
	ld.global.f32 	%f1, [%rd14+-32];
	add.f32 	%f2, %f1, 0f40000000;
	st.global.f32 	[%rd14+-32], %f2;
	ld.global.f32 	%f3, [%rd14+-28];
	add.f32 	%f4, %f3, 0f40000000;
	st.global.f32 	[%rd14+-28], %f4;
	ld.global.f32 	%f5, [%rd14+-24];
	add.f32 	%f6, %f5, 0f40000000;
	st.global.f32 	[%rd14+-24], %f6;
	ld.global.f32 	%f7, [%rd14+-20];
	add.f32 	%f8, %f7, 0f40000000;
	st.global.f32 	[%rd14+-20], %f8;
	ld.global.f32 	%f9, [%rd14+-16];
	add.f32 	%f10, %f9, 0f40000000;
	st.global.f32 	[%rd14+-16], %f10;
	ld.global.f32 	%f11, [%rd14+-12];
	add.f32 	%f12, %f11, 0f40000000;
	st.global.f32 	[%rd14+-12], %f12;
	ld.global.f32 	%f13, [%rd14+-8];
	add.f32 	%f14, %f13, 0f40000000;
	st.global.f32 	[%rd14+-8], %f14;
	ld.global.f32 	%f15, [%rd14+-4];
	add.f32 	%f16, %f15, 0f40000000;
	st.global.f32 	[%rd14+-4], %f16;
	ld.global.f32 	%f17, [%rd14];
	add.f32 	%f18, %f17, 0f40000000;
	st.global.f32 	[%rd14], %f18;
	ld.global.f32 	%f19, [%rd14+4];
	add.f32 	%f20, %f19, 0f40000000;
	st.global.f32 	[%rd14+4], %f20;
	ld.global.f32 	%f21, [%rd14+8];
	add.f32 	%f22, %f21, 0f40000000;
	st.global.f32 	[%rd14+8], %f22;
	ld.global.f32 	%f23, [%rd14+12];
	add.f32 	%f24, %f23, 0f40000000;
	st.global.f32 	[%rd14+12], %f24;
	ld.global.f32 	%f25, [%rd14+16];
	add.f32 	%f26, %f25, 0f40000000;
	st.global.f32 	[%rd14+16], %f26;
	ld.global.f32 	%f27, [%rd14+20];
	add.f32 	%f28, %f27, 0f40000000;
	st.global.f32 	[%rd14+20], %f28;
	ld.global.f32 	%f29, [%rd14+24];
	add.f32 	%f30, %f29, 0f40000000;
	st.global.f32 	[%rd14+24], %f30;
	ld.global.f32 	%f31, [%rd14+28];
	add.f32 	%f32, %f31, 0f40000000;
	st.global.f32 	[%rd14+28], %f32;
	add.s32 	%r18, %r18, 16;
	add.s64 	%rd14, %rd14, 64;
	setp.ne.s32 	%p3, %r18, 0;
	@%p3 bra 	$L__BB0_3;
$L__BB0_4:
	setp.eq.s32 	%p4, %r1, 0;
	@%p4 bra 	$L__BB0_13;
	and.b32  	%r7, %r16, 7;
	setp.lt.u32 	%p5, %r1, 8;
	@%p5 bra 	$L__BB0_7;
	mul.wide.u32 	%rd9, %r20, 4;
	add.s64 	%rd10, %rd1, %rd9;
	ld.global.f32 	%f33, [%rd10];
	add.f32 	%f34, %f33, 0f40000000;
	st.global.f32 	[%rd10], %f34;
	ld.global.f32 	%f35, [%rd10+4];
	add.f32 	%f36, %f35, 0f40000000;
	st.global.f32 	[%rd10+4], %f36;
	ld.global.f32 	%f37, [%rd10+8];
	add.f32 	%f38, %f37, 0f40000000;
	st.global.f32 	[%rd10+8], %f38;
	ld.global.f32 	%f39, [%rd10+12];
	add.f32 	%f40, %f39, 0f40000000;
	st.global.f32 	[%rd10+12], %f40;
	ld.global.f32 	%f41, [%rd10+16];
	add.f32 	%f42, %f41, 0f40000000;
	st.global.f32 	[%rd10+16], %f42;
	ld.global.f32 	%f43, [%rd10+20];
	add.f32 	%f44, %f43, 0f40000000;
	st.global.f32 	[%rd10+20], %f44;
	ld.global.f32 	%f45, [%rd10+24];
	add.f32 	%f46, %f45, 0f40000000;
	st.global.f32 	[%rd10+24], %f46;
	ld.global.f32 	%f47, [%rd10+28];
	add.f32 	%f48, %f47, 0f40000000;
	st.global.f32 	[%rd10+28], %f48;
	add.s32 	%r20, %r20, 8;
$L__BB0_7:
	setp.eq.s32 	%p6, %r7, 0;
	@%p6 bra 	$L__BB0_13;
	and.b32  	%r10, %r16, 3;
	setp.lt.u32 	%p7, %r7, 4;
	@%p7 bra 	$L__BB0_10;
	mul.wide.u32 	%rd11, %r20, 4;
	add.s64 	%rd12, %rd1, %rd11;
	ld.global.f32 	%f49, [%rd12];
	add.f32 	%f50, %f49, 0f40000000;
	st.global.f32 	[%rd12], %f50;
	ld.global.f32 	%f51, [%rd12+4];
	add.f32 	%f52, %f51, 0f40000000;
	st.global.f32 	[%rd12+4], %f52;
	ld.global.f32 	%f53, [%rd12+8];
	add.f32 	%f54, %f53, 0f40000000;
	st.global.f32 	[%rd12+8], %f54;
	ld.global.f32 	%f55, [%rd12+12];
	add.f32 	%f56, %f55, 0f40000000;
	st.global.f32 	[%rd12+12], %f56;
	add.s32 	%r20, %r20, 4;
$L__BB0_10:
	setp.eq.s32 	%p8, %r10, 0;
	@%p8 bra 	$L__BB0_13;
	mul.wide.u32 	%rd13, %r20, 4;
	add.s64 	%rd15, %rd1, %rd13;
	neg.s32 	%r22, %r10;
$L__BB0_12:
	.pragma "nounroll";
	ld.global.f32 	%f57, [%rd15];
	add.f32 	%f58, %f57, 0f40000000;
	st.global.f32 	[%rd15], %f58;
	add.s64 	%rd15, %rd15, 4;
	add.s32 	%r22, %r22, 1;
	setp.ne.s32 	%p9, %r22, 0;
	@%p9 bra 	$L__BB0_12;
$L__BB0_13:
	ret;

}


// ===== COMPILED SASS (sm_100) =====

	.target	sm_100

	.elftype	@"ET_EXEC"


//--------------------- .note.nv.tkinfo           --------------------------
	.section	.note.nv.tkinfo,"",@"SHT_NOTE"
	.sectionflags	@"SHF_NOTE_NV_TKINFO"
	.tkinfo
        /*0018*/ 	.word	0x00000002
        /*0030*/ 	.string	""
        /*0030*/ 	.string	"ptxas"
        /*0030*/ 	.string	"Cuda compilation tools, release 13.0, V13.0.88"
        /*0030*/ 	.string	"Build cuda_13.0.r13.0/compiler.36424714_0"
        /*0030*/ 	.string	"-arch sm_100 -m 64 "



//--------------------- .note.nv.cuinfo           --------------------------
	.section	.note.nv.cuinfo,"",@"SHT_NOTE"
	.sectionflags	@"SHF_NOTE_NV_CUINFO"
        /*0018*/ 	.short	0x0002
        /*001a*/ 	.short	0x0064
        /*001c*/ 	.short	0x0082
	.zero		2


//--------------------- .nv.info                  --------------------------
	.section	.nv.info,"",@"SHT_CUDA_INFO"
	.align	4


	//----- nvinfo : EIATTR_REGCOUNT
	.align		4
        /*0000*/ 	.byte	0x04, 0x2f
        /*0002*/ 	.short	(.L_1 - .L_0)
	.align		4
.L_0:
        /*0004*/ 	.word	index@(_Z6kernelPfi)
        /*0008*/ 	.word	0x00000020


	//----- nvinfo : EIATTR_FRAME_SIZE
	.align		4
.L_1:
        /*000c*/ 	.byte	0x04, 0x11
        /*000e*/ 	.short	(.L_3 - .L_2)
	.align		4
.L_2:
        /*0010*/ 	.word	index@(_Z6kernelPfi)
        /*0014*/ 	.word	0x00000000


	//----- nvinfo : EIATTR_MIN_STACK_SIZE
	.align		4
.L_3:
        /*0018*/ 	.byte	0x04, 0x12
        /*001a*/ 	.short	(.L_5 - .L_4)
	.align		4
.L_4:
        /*001c*/ 	.word	index@(_Z6kernelPfi)
        /*0020*/ 	.word	0x00000000
.L_5:


//--------------------- .nv.compat                --------------------------
	.section	.nv.compat,"",@"SHT_CUDA_COMPAT_INFO"
	.align	4
        /*0000*/ 	.byte	0x02, 0x09, 0x00, 0x00, 0x02, 0x02, 0x01, 0x00, 0x02, 0x05, 0x05, 0x00, 0x03, 0x07, 0x01, 0x01
        /*0010*/ 	.byte	0x02, 0x03, 0x00, 0x00, 0x02, 0x06, 0x01, 0x00, 0x04, 0x0b, 0x08, 0x00, 0x09, 0x00, 0x00, 0x00
        /*0020*/ 	.byte	0x00, 0x00, 0x00, 0x00


//--------------------- .nv.info._Z6kernelPfi     --------------------------
	.section	.nv.info._Z6kernelPfi,"",@"SHT_CUDA_INFO"
	.sectionflags	@""
	.align	4


	//----- nvinfo : EIATTR_CUDA_API_VERSION
	.align		4
        /*0000*/ 	.byte	0x04, 0x37
        /*0002*/ 	.short	(.L_7 - .L_6)
.L_6:
        /*0004*/ 	.word	0x00000082


	//----- nvinfo : EIATTR_KPARAM_INFO
	.align		4
.L_7:
        /*0008*/ 	.byte	0x04, 0x17
        /*000a*/ 	.short	(.L_9 - .L_8)
.L_8:
        /*000c*/ 	.word	0x00000000
        /*0010*/ 	.short	0x0001
        /*0012*/ 	.short	0x0008
        /*0014*/ 	.byte	0x00, 0xf0, 0x11, 0x00


	//----- nvinfo : EIATTR_KPARAM_INFO
	.align		4
.L_9:
        /*0018*/ 	.byte	0x04, 0x17
        /*001a*/ 	.short	(.L_11 - .L_10)
.L_10:
        /*001c*/ 	.word	0x00000000
        /*0020*/ 	.short	0x0000
        /*0022*/ 	.short	0x0000
        /*0024*/ 	.byte	0x00, 0xf5, 0x21, 0x00


	//----- nvinfo : EIATTR_SPARSE_MMA_MASK
	.align		4
.L_11:
        /*0028*/ 	.byte	0x03, 0x50
        /*002a*/ 	.short	0x0000


	//----- nvinfo : EIATTR_MAXREG_COUNT
	.align		4
        /*002c*/ 	.byte	0x03, 0x1b
        /*002e*/ 	.short	0x00ff


	//----- nvinfo : EIATTR_MERCURY_ISA_VERSION
	.align		4
        /*0030*/ 	.byte	0x03, 0x5f
        /*0032*/ 	.short	0x0101


	//----- nvinfo : EIATTR_VRC_CTA_INIT_COUNT
	.align		4
        /*0034*/ 	.byte	0x02, 0x4a
	.zero		1
	.zero		1


	//----- nvinfo : EIATTR_EXIT_INSTR_OFFSETS
	.align		4
        /*0038*/ 	.byte	0x04, 0x1c
        /*003a*/ 	.short	(.L_13 - .L_12)


	//   ....[0]....
.L_12:
        /*003c*/ 	.word	0x00000030


	//   ....[1]....
        /*0040*/ 	.word	0x00000480


	//   ....[2]....
        /*0044*/ 	.word	0x00000680


	//   ....[3]....
        /*0048*/ 	.word	0x000007c0


	//   ....[4]....
        /*004c*/ 	.word	0x000008c0


	//----- nvinfo : EIATTR_CBANK_PARAM_SIZE
	.align		4
.L_13:
        /*0050*/ 	.byte	0x03, 0x19
        /*0052*/ 	.short	0x000c


	//----- nvinfo : EIATTR_PARAM_CBANK
	.align		4
        /*0054*/ 	.byte	0x04, 0x0a
        /*0056*/ 	.short	(.L_15 - .L_14)
	.align		4
.L_14:
        /*0058*/ 	.word	index@(.nv.constant0._Z6kernelPfi)
        /*005c*/ 	.short	0x0380
        /*005e*/ 	.short	0x000c


	//----- nvinfo : EIATTR_SW_WAR
	.align		4
.L_15:
        /*0060*/ 	.byte	0x04, 0x36
        /*0062*/ 	.short	(.L_17 - .L_16)
.L_16:
        /*0064*/ 	.word	0x00000008
.L_17:


//--------------------- .nv.callgraph             --------------------------
	.section	.nv.callgraph,"",@"SHT_CUDA_CALLGRAPH"
	.align	4
	.sectionentsize	8
	.align		4
        /*0000*/ 	.word	0x00000000
	.align		4
        /*0004*/ 	.word	0xffffffff
	.align		4
        /*0008*/ 	.word	0x00000000
	.align		4
        /*000c*/ 	.word	0xfffffffe
	.align		4
        /*0010*/ 	.word	0x00000000
	.align		4
        /*0014*/ 	.word	0xfffffffd
	.align		4
        /*0018*/ 	.word	0x00000000
	.align		4
        /*001c*/ 	.word	0xfffffffc


//--------------------- .text._Z6kernelPfi        --------------------------
	.section	.text._Z6kernelPfi,"ax",@progbits
	.align	128
        .global         _Z6kernelPfi
        .type           _Z6kernelPfi,@function
        .size           _Z6kernelPfi,(.L_x_6 - _Z6kernelPfi)
        .other          _Z6kernelPfi,@"STO_CUDA_ENTRY STV_DEFAULT"
_Z6kernelPfi:
.text._Z6kernelPfi:
[----:B------:R-:W-:Y:S08]  /*0000*/  LDC R1, c[0x0][0x37c] ;  /* 0x0000df00ff017b82 */ /* 0x000ff00000000800 */
[----:B------:R-:W0:Y:S02]  /*0010*/  LDC R4, c[0x0][0x388] ;  /* 0x0000e200ff047b82 */ /* 0x000e240000000800 */
[----:B0-----:R-:W-:-:S13]  /*0020*/  ISETP.GE.AND P0, PT, R4, 0x1, PT ;  /* 0x000000010400780c */ /* 0x001fda0003f06270 */
[----:B------:R-:W-:Y:S05]  /*0030*/  @!P0 EXIT ;  /* 0x000000000000894d */ /* 0x000fea0003800000 */
[C---:B------:R-:W-:Y:S01]  /*0040*/  ISETP.GE.U32.AND P1, PT, R4.reuse, 0x10, PT ;  /* 0x000000100400780c */ /* 0x040fe20003f26070 */
[----:B------:R-:W0:Y:S01]  /*0050*/  LDCU.64 UR6, c[0x0][0x358] ;  /* 0x00006b00ff0677ac */ /* 0x000e220008000a00 */
[----:B------:R-:W-:Y:S01]  /*0060*/  LOP3.LUT R28, R4, 0xf, RZ, 0xc0, !PT ;  /* 0x0000000f041c7812 */ /* 0x000fe200078ec0ff */
[----:B------:R-:W-:-:S03]  /*0070*/  HFMA2 R0, -RZ, RZ, 0, 0 ;  /* 0x00000000ff007431 */ /* 0x000fc600000001ff */
[----:B------:R-:W-:-:S07]  /*0080*/  ISETP.NE.AND P0, PT, R28, RZ, PT ;  /* 0x000000ff1c00720c */ /* 0x000fce0003f05270 */
[----:B------:R-:W-:Y:S06]  /*0090*/  @!P1 BRA `(.L_x_0) ;  /* 0x0000000000f89947 */ /* 0x000fec0003800000 */
[----:B------:R-:W1:Y:S01]  /*00a0*/  LDCU.64 UR4, c[0x0][0x380] ;  /* 0x00007000ff0477ac */ /* 0x000e620008000a00 */
[----:B------:R-:W-:-:S04]  /*00b0*/  LOP3.LUT R0, R4, 0x7ffffff0, RZ, 0xc0, !PT ;  /* 0x7ffffff004007812 */ /* 0x000fc800078ec0ff */
[----:B------:R-:W-:Y:S01]  /*00c0*/  IADD3 R5, PT, PT, -R0, RZ, RZ ;  /* 0x000000ff00057210 */ /* 0x000fe20007ffe1ff */
[----:B-1----:R-:W-:-:S04]  /*00d0*/  UIADD3 UR4, UP0, UPT, UR4, 0x20, URZ ;  /* 0x0000002004047890 */ /* 0x002fc8000ff1e0ff */
[----:B------:R-:W-:Y:S02]  /*00e0*/  UIADD3.X UR5, UPT, UPT, URZ, UR5, URZ, UP0, !UPT ;  /* 0x00000005ff057290 */ /* 0x000fe400087fe4ff */
[----:B------:R-:W-:-:S04]  /*00f0*/  MOV R6, UR4 ;  /* 0x0000000400067c02 */ /* 0x000fc80008000f00 */
[----:B------:R-:W-:-:S07]  /*0100*/  MOV R11, UR5 ;  /* 0x00000005000b7c02 */ /* 0x000fce0008000f00 */
.L_x_1:
[----:B-1----:R-:W-:Y:S02]  /*0110*/  MOV R2, R6 ;  /* 0x0000000600027202 */ /* 0x002fe40000000f00 */
[----:B------:R-:W-:-:S05]  /*0120*/  MOV R3, R11 ;  /* 0x0000000b00037202 */ /* 0x000fca0000000f00 */
[----:B0-----:R-:W2:Y:S04]  /*0130*/  LDG.E R14, desc[UR6][R2.64+-0x20] ;  /* 0xffffe006020e7981 */ /* 0x001ea8000c1e1900 */
[----:B------:R-:W3:Y:S04]  /*0140*/  LDG.E R16, desc[UR6][R2.64+-0x1c] ;  /* 0xffffe40602107981 */ /* 0x000ee8000c1e1900 */
[----:B------:R-:W4:Y:S04]  /*0150*/  LDG.E R18, desc[UR6][R2.64+-0x18] ;  /* 0xffffe80602127981 */ /* 0x000f28000c1e1900 */
[----:B------:R-:W5:Y:S04]  /*0160*/  LDG.E R20, desc[UR6][R2.64+-0x14] ;  /* 0xffffec0602147981 */ /* 0x000f68000c1e1900 */
        /* <DEDUP_REMOVED lines=11> */
[----:B------:R-:W5:Y:S01]  /*0220*/  LDG.E R7, desc[UR6][R2.64+0x1c] ;  /* 0x00001c0602077981 */ /* 0x000f62000c1e1900 */
[----:B------:R-:W-:-:S04]  /*0230*/  IADD3 R5, PT, PT, R5, 0x10, RZ ;  /* 0x0000001005057810 */ /* 0x000fc80007ffe0ff */
[----:B------:R-:W-:Y:S01]  /*0240*/  ISETP.NE.AND P1, PT, R5, RZ, PT ;  /* 0x000000ff0500720c */ /* 0x000fe20003f25270 */
[----:B--2---:R-:W-:Y:S01]  /*0250*/  FADD R15, R14, 2 ;  /* 0x400000000e0f7421 */ /* 0x004fe20000000000 */
[----:B---3--:R-:W-:-:S04]  /*0260*/  FADD R17, R16, 2 ;  /* 0x4000000010117421 */ /* 0x008fc80000000000 */
[----:B------:R0:W-:Y:S01]  /*0270*/  STG.E desc[UR6][R2.64+-0x20], R15 ;  /* 0xffffe00f02007986 */ /* 0x0001e2000c101906 */
[----:B----4-:R-:W-:-:S03]  /*0280*/  FADD R19, R18, 2 ;  /* 0x4000000012137421 */ /* 0x010fc60000000000 */
[----:B------:R1:W-:Y:S01]  /*0290*/  STG.E desc[UR6][R2.64+-0x1c], R17 ;  /* 0xffffe41102007986 */ /* 0x0003e2000c101906 */
[----:B-----5:R-:W-:-:S03]  /*02a0*/  FADD R21, R20, 2 ;  /* 0x4000000014157421 */ /* 0x020fc60000000000 */
[----:B------:R2:W-:Y:S01]  /*02b0*/  STG.E desc[UR6][R2.64+-0x18], R19 ;  /* 0xffffe81302007986 */ /* 0x0005e2000c101906 */
[----:B------:R-:W-:-:S03]  /*02c0*/  FADD R23, R22, 2 ;  /* 0x4000000016177421 */ /* 0x000fc60000000000 */
[----:B------:R3:W-:Y:S01]  /*02d0*/  STG.E desc[UR6][R2.64+-0x14], R21 ;  /* 0xffffec1502007986 */ /* 0x0007e2000c101906 */
[----:B------:R-:W-:-:S03]  /*02e0*/  FADD R25, R24, 2 ;  /* 0x4000000018197421 */ /* 0x000fc60000000000 */
[----:B------:R-:W-:Y:S01]  /*02f0*/  STG.E desc[UR6][R2.64+-0x10], R23 ;  /* 0xfffff01702007986 */ /* 0x000fe2000c101906 */
[----:B0-----:R-:W-:-:S03]  /*0300*/  FADD R15, R26, 2 ;  /* 0x400000001a0f7421 */ /* 0x001fc60000000000 */
[----:B------:R-:W-:Y:S01]  /*0310*/  STG.E desc[UR6][R2.64+-0xc], R25 ;  /* 0xfffff41902007986 */ /* 0x000fe2000c101906 */
[----:B------:R-:W-:-:S03]  /*0320*/  FADD R27, R27, 2 ;  /* 0x400000001b1b7421 */ /* 0x000fc60000000000 */
[----:B------:R-:W-:Y:S01]  /*0330*/  STG.E desc[UR6][R2.64+-0x8], R15 ;  /* 0xfffff80f02007986 */ /* 0x000fe2000c101906 */
[----:B------:R-:W-:-:S03]  /*0340*/  FADD R13, R13, 2 ;  /* 0x400000000d0d7421 */ /* 0x000fc60000000000 */
[----:B------:R-:W-:Y:S01]  /*0350*/  STG.E desc[UR6][R2.64+-0x4], R27 ;  /* 0xfffffc1b02007986 */ /* 0x000fe2000c101906 */
[----:B------:R-:W-:-:S03]  /*0360*/  FADD R29, R12, 2 ;  /* 0x400000000c1d7421 */ /* 0x000fc60000000000 */
[----:B------:R-:W-:Y:S01]  /*0370*/  STG.E desc[UR6][R2.64], R13 ;  /* 0x0000000d02007986 */ /* 0x000fe2000c101906 */
[----:B------:R-:W-:-:S03]  /*0380*/  FADD R11, R11, 2 ;  /* 0x400000000b0b7421 */ /* 0x000fc60000000000 */
[----:B------:R-:W-:Y:S01]  /*0390*/  STG.E desc[UR6][R2.64+0x4], R29 ;  /* 0x0000041d02007986 */ /* 0x000fe2000c101906 */
[----:B-1----:R-:W-:-:S03]  /*03a0*/  FADD R17, R10, 2 ;  /* 0x400000000a117421 */ /* 0x002fc60000000000 */
[----:B------:R0:W-:Y:S01]  /*03b0*/  STG.E desc[UR6][R2.64+0x8], R11 ;  /* 0x0000080b02007986 */ /* 0x0001e2000c101906 */
[----:B--2---:R-:W-:Y:S01]  /*03c0*/  FADD R19, R6, 2 ;  /* 0x4000000006137421 */ /* 0x004fe20000000000 */
[----:B------:R-:W-:Y:S02]  /*03d0*/  IADD3 R6, P2, PT, R2, 0x40, RZ ;  /* 0x0000004002067810 */ /* 0x000fe40007f5e0ff */
[----:B------:R1:W-:Y:S01]  /*03e0*/  STG.E desc[UR6][R2.64+0xc], R17 ;  /* 0x00000c1102007986 */ /* 0x0003e2000c101906 */
[----:B------:R-:W-:-:S03]  /*03f0*/  FADD R9, R9, 2 ;  /* 0x4000000009097421 */ /* 0x000fc60000000000 */
[----:B------:R1:W-:Y:S01]  /*0400*/  STG.E desc[UR6][R2.64+0x10], R19 ;  /* 0x0000101302007986 */ /* 0x0003e2000c101906 */
[----:B---3--:R-:W-:Y:S01]  /*0410*/  FADD R21, R8, 2 ;  /* 0x4000000008157421 */ /* 0x008fe20000000000 */
[----:B0-----:R-:W-:Y:S02]  /*0420*/  IADD3.X R11, PT, PT, RZ, R3, RZ, P2, !PT ;  /* 0x00000003ff0b7210 */ /* 0x001fe400017fe4ff */
[----:B------:R1:W-:Y:S01]  /*0430*/  STG.E desc[UR6][R2.64+0x14], R9 ;  /* 0x0000140902007986 */ /* 0x0003e2000c101906 */
[----:B------:R-:W-:-:S03]  /*0440*/  FADD R7, R7, 2 ;  /* 0x4000000007077421 */ /* 0x000fc60000000000 */
[----:B------:R1:W-:Y:S04]  /*0450*/  STG.E desc[UR6][R2.64+0x18], R21 ;  /* 0x0000181502007986 */ /* 0x0003e8000c101906 */
[----:B------:R1:W-:Y:S01]  /*0460*/  STG.E desc[UR6][R2.64+0x1c], R7 ;  /* 0x00001c0702007986 */ /* 0x0003e2000c101906 */
[----:B------:R-:W-:Y:S05]  /*0470*/  @P1 BRA `(.L_x_1) ;  /* 0xfffffffc00241947 */ /* 0x000fea000383ffff */
.L_x_0:
[----:B0-----:R-:W-:Y:S05]  /*0480*/  @!P0 EXIT ;  /* 0x000000000000894d */ /* 0x001fea0003800000 */
[----:B------:R-:W-:Y:S02]  /*0490*/  ISETP.GE.U32.AND P0, PT, R28, 0x8, PT ;  /* 0x000000081c00780c */ /* 0x000fe40003f06070 */
[----:B------:R-:W-:-:S04]  /*04a0*/  LOP3.LUT R20, R4, 0x7, RZ, 0xc0, !PT ;  /* 0x0000000704147812 */ /* 0x000fc800078ec0ff */
[----:B------:R-:W-:-:S07]  /*04b0*/  ISETP.NE.AND P1, PT, R20, RZ, PT ;  /* 0x000000ff1400720c */ /* 0x000fce0003f25270 */
[----:B------:R-:W-:Y:S06]  /*04c0*/  @!P0 BRA `(.L_x_2) ;  /* 0x00000000006c8947 */ /* 0x000fec0003800000 */
[----:B-1----:R-:W0:Y:S02]  /*04d0*/  LDC.64 R2, c[0x0][0x380] ;  /* 0x0000e000ff027b82 */ /* 0x002e240000000a00 */
[----:B0-----:R-:W-:-:S05]  /*04e0*/  IMAD.WIDE.U32 R2, R0, 0x4, R2 ;  /* 0x0000000400027825 */ /* 0x001fca00078e0002 */
[----:B------:R-:W2:Y:S04]  /*04f0*/  LDG.E R5, desc[UR6][R2.64] ;  /* 0x0000000602057981 */ /* 0x000ea8000c1e1900 */
[----:B------:R-:W3:Y:S04]  /*0500*/  LDG.E R6, desc[UR6][R2.64+0x4] ;  /* 0x0000040602067981 */ /* 0x000ee8000c1e1900 */
[----:B------:R-:W4:Y:S04]  /*0510*/  LDG.E R8, desc[UR6][R2.64+0x8] ;  /* 0x0000080602087981 */ /* 0x000f28000c1e1900 */
[----:B------:R-:W5:Y:S04]  /*0520*/  LDG.E R10, desc[UR6][R2.64+0xc] ;  /* 0x00000c06020a7981 */ /* 0x000f68000c1e1900 */
[----:B------:R-:W5:Y:S04]  /*0530*/  LDG.E R12, desc[UR6][R2.64+0x10] ;  /* 0x00001006020c7981 */ /* 0x000f68000c1e1900 */
[----:B------:R-:W5:Y:S04]  /*0540*/  LDG.E R14, desc[UR6][R2.64+0x14] ;  /* 0x00001406020e7981 */ /* 0x000f68000c1e1900 */
[----:B------:R-:W5:Y:S04]  /*0550*/  LDG.E R16, desc[UR6][R2.64+0x18] ;  /* 0x0000180602107981 */ /* 0x000f68000c1e1900 */
[----:B------:R-:W5:Y:S01]  /*0560*/  LDG.E R18, desc[UR6][R2.64+0x1c] ;  /* 0x00001c0602127981 */ /* 0x000f62000c1e1900 */
[----:B------:R-:W-:Y:S01]  /*0570*/  IADD3 R0, PT, PT, R0, 0x8, RZ ;  /* 0x0000000800007810 */ /* 0x000fe20007ffe0ff */
        /* <DEDUP_REMOVED lines=10> */
[----:B------:R0:W-:Y:S01]  /*0620*/  STG.E desc[UR6][R2.64+0x10], R13 ;  /* 0x0000100d02007986 */ /* 0x0001e2000c101906 */
[----:B------:R-:W-:-:S03]  /*0630*/  FADD R17, R16, 2 ;  /* 0x4000000010117421 */ /* 0x000fc60000000000 */
[----:B------:R0:W-:Y:S01]  /*0640*/  STG.E desc[UR6][R2.64+0x14], R15 ;  /* 0x0000140f02007986 */ /* 0x0001e2000c101906 */
[----:B------:R-:W-:-:S03]  /*0650*/  FADD R19, R18, 2 ;  /* 0x4000000012137421 */ /* 0x000fc60000000000 */
[----:B------:R0:W-:Y:S04]  /*0660*/  STG.E desc[UR6][R2.64+0x18], R17 ;  /* 0x0000181102007986 */ /* 0x0001e8000c101906 */
[----:B------:R0:W-:Y:S02]  /*0670*/  STG.E desc[UR6][R2.64+0x1c], R19 ;  /* 0x00001c1302007986 */ /* 0x0001e4000c101906 */
.L_x_2:
[----:B------:R-:W-:Y:S05]  /*0680*/  @!P1 EXIT ;  /* 0x000000000000994d */ /* 0x000fea0003800000 */
[----:B------:R-:W-:Y:S02]  /*0690*/  ISETP.GE.U32.AND P0, PT, R20, 0x4, PT ;  /* 0x000000041400780c */ /* 0x000fe40003f06070 */
[----:B------:R-:W-:-:S04]  /*06a0*/  LOP3.LUT R4, R4, 0x3, RZ, 0xc0, !PT ;  /* 0x0000000304047812 */ /* 0x000fc800078ec0ff */
[----:B------:R-:W-:-:S07]  /*06b0*/  ISETP.NE.AND P1, PT, R4, RZ, PT ;  /* 0x000000ff0400720c */ /* 0x000fce0003f25270 */
[----:B------:R-:W-:Y:S06]  /*06c0*/  @!P0 BRA `(.L_x_3) ;  /* 0x00000000003c8947 */ /* 0x000fec0003800000 */
[----:B01----:R-:W0:Y:S02]  /*06d0*/  LDC.64 R2, c[0x0][0x380] ;  /* 0x0000e000ff027b82 */ /* 0x003e240000000a00 */
[----:B0-----:R-:W-:-:S05]  /*06e0*/  IMAD.WIDE.U32 R2, R0, 0x4, R2 ;  /* 0x0000000400027825 */ /* 0x001fca00078e0002 */
[----:B------:R-:W2:Y:S04]  /*06f0*/  LDG.E R5, desc[UR6][R2.64] ;  /* 0x0000000602057981 */ /* 0x000ea8000c1e1900 */
[----:B------:R-:W3:Y:S04]  /*0700*/  LDG.E R6, desc[UR6][R2.64+0x4] ;  /* 0x0000040602067981 */ /* 0x000ee8000c1e1900 */
[----:B------:R-:W4:Y:S04]  /*0710*/  LDG.E R8, desc[UR6][R2.64+0x8] ;  /* 0x0000080602087981 */ /* 0x000f28000c1e1900 */
        /* <DEDUP_REMOVED lines=8> */
[----:B------:R2:W-:Y:S04]  /*07a0*/  STG.E desc[UR6][R2.64+0x8], R9 ;  /* 0x0000080902007986 */ /* 0x0005e8000c101906 */
[----:B------:R2:W-:Y:S02]  /*07b0*/  STG.E desc[UR6][R2.64+0xc], R11 ;  /* 0x00000c0b02007986 */ /* 0x0005e4000c101906 */
.L_x_3:
[----:B------:R-:W-:Y:S05]  /*07c0*/  @!P1 EXIT ;  /* 0x000000000000994d */ /* 0x000fea0003800000 */
[----:B012---:R-:W0:Y:S01]  /*07d0*/  LDC.64 R2, c[0x0][0x380] ;  /* 0x0000e000ff027b82 */ /* 0x007e220000000a00 */
[----:B------:R-:W-:Y:S01]  /*07e0*/  IADD3 R4, PT, PT, -R4, RZ, RZ ;  /* 0x000000ff04047210 */ /* 0x000fe20007ffe1ff */
[----:B0-----:R-:W-:-:S03]  /*07f0*/  IMAD.WIDE.U32 R2, R0, 0x4, R2 ;  /* 0x0000000400027825 */ /* 0x001fc600078e0002 */
[----:B------:R-:W-:Y:S02]  /*0800*/  MOV R0, R2 ;  /* 0x0000000200007202 */ /* 0x000fe40000000f00 */
[----:B------:R-:W-:-:S07]  /*0810*/  MOV R7, R3 ;  /* 0x0000000300077202 */ /* 0x000fce0000000f00 */
.L_x_4:
[----:B0-----:R-:W-:Y:S02]  /*0820*/  MOV R2, R0 ;  /* 0x0000000000027202 */ /* 0x001fe40000000f00 */
[----:B------:R-:W-:-:S05]  /*0830*/  MOV R3, R7 ;  /* 0x0000000700037202 */ /* 0x000fca0000000f00 */
[----:B------:R-:W2:Y:S01]  /*0840*/  LDG.E R0, desc[UR6][R2.64] ;  /* 0x0000000602007981 */ /* 0x000ea2000c1e1900 */
[----:B------:R-:W-:-:S04]  /*0850*/  IADD3 R4, PT, PT, R4, 0x1, RZ ;  /* 0x0000000104047810 */ /* 0x000fc80007ffe0ff */
[----:B------:R-:W-:Y:S01]  /*0860*/  ISETP.NE.AND P0, PT, R4, RZ, PT ;  /* 0x000000ff0400720c */ /* 0x000fe20003f05270 */
[----:B--2---:R-:W-:Y:S01]  /*0870*/  FADD R5, R0, 2 ;  /* 0x4000000000057421 */ /* 0x004fe20000000000 */
[----:B------:R-:W-:-:S04]  /*0880*/  IADD3 R0, P1, PT, R2, 0x4, RZ ;  /* 0x0000000402007810 */ /* 0x000fc80007f3e0ff */
[----:B------:R0:W-:Y:S01]  /*0890*/  STG.E desc[UR6][R2.64], R5 ;  /* 0x0000000502007986 */ /* 0x0001e2000c101906 */
[----:B------:R-:W-:-:S06]  /*08a0*/  IADD3.X R7, PT, PT, RZ, R3, RZ, P1, !PT ;  /* 0x00000003ff077210 */ /* 0x000fcc0000ffe4ff */
[----:B------:R-:W-:Y:S05]  /*08b0*/  @P0 BRA `(.L_x_4) ;  /* 0xfffffffc00d80947 */ /* 0x000fea000383ffff */
[----:B------:R-:W-:Y:S05]  /*08c0*/  EXIT ;  /* 0x000000000000794d */ /* 0x000fea0003800000 */
.L_x_5:
[----:B------:R-:W-:-:S00]  /*08d0*/  BRA `(.L_x_5) ;  /* 0xfffffffc00fc7947 */ /* 0x000fc0000383ffff */
[----:B------:R-:W-:-:S00]  /*08e0*/  NOP ;  /* 0x0000000000007918 */ /* 0x000fc00000000000 */
        /* <DEDUP_REMOVED lines=9> */
.L_x_6:


//--------------------- .nv.shared.reserved.0     --------------------------
	.section	.nv.shared.reserved.0,"aw",@nobits
	.weak		__nv_reservedSMEM_offset_0_alias
	.size		__nv_reservedSMEM_offset_0_alias, 0, 64
	.other		__nv_reservedSMEM_offset_0_alias,@"STO_CUDA_RESERVED_SHARED STV_DEFAULT"
__nv_reservedSMEM_offset_0_alias:
	.zero		0
	.zero		64


//--------------------- .nv.constant0._Z6kernelPfi --------------------------
	.section	.nv.constant0._Z6kernelPfi,"a",@progbits
	.sectionflags	@""
	.align	4
.nv.constant0._Z6kernelPfi:
	.zero		908


//--------------------- SYMBOLS --------------------------

	.type		.nv.reservedSmem.offset0,@object
	.size		.nv.reservedSmem.offset0,0x4
